	.headerflags	@"EF_CUDA_TEXMODE_UNIFIED EF_CUDA_64BIT_ADDRESS EF_CUDA_ACCELERATORS EF_CUDA_SM90 EF_CUDA_VIRTUAL_SM(EF_CUDA_SM90)"
	.elftype	@"ET_EXEC"


//--------------------- .nv.info                  --------------------------
	.section	.nv.info,"",@"SHT_CUDA_INFO"
	.align	4


	//----- nvinfo : EIATTR_REGCOUNT
	.align		4
        /*0000*/ 	.byte	0x04, 0x2f
        /*0002*/ 	.short	(.L_3 - .L_2)
	.align		4
.L_2:
        /*0004*/ 	.word	index@(triton_poi_fused__native_batch_norm_legit_no_training_add_leaky_relu_27)
        /*0008*/ 	.word	0x0000001e


	//----- nvinfo : EIATTR_MIN_STACK_SIZE
	.align		4
.L_3:
        /*000c*/ 	.byte	0x04, 0x12
        /*000e*/ 	.short	(.L_5 - .L_4)
	.align		4
.L_4:
        /*0010*/ 	.word	index@(triton_poi_fused__native_batch_norm_legit_no_training_add_leaky_relu_27)
        /*0014*/ 	.word	0x00000000


	//----- nvinfo : EIATTR_FRAME_SIZE
	.align		4
.L_5:
        /*0018*/ 	.byte	0x04, 0x11
        /*001a*/ 	.short	(.L_7 - .L_6)
	.align		4
.L_6:
        /*001c*/ 	.word	index@(triton_poi_fused__native_batch_norm_legit_no_training_add_leaky_relu_27)
        /*0020*/ 	.word	0x00000000


	//----- nvinfo : EIATTR_MIN_STACK_SIZE
	.align		4
.L_7:
        /*0024*/ 	.byte	0x04, 0x12
        /*0026*/ 	.short	(.L_9 - .L_8)
	.align		4
.L_8:
        /*0028*/ 	.word	index@(triton_poi_fused__native_batch_norm_legit_no_training_add_leaky_relu_27)
        /*002c*/ 	.word	0x00000000
.L_9:


//--------------------- .nv.info.triton_poi_fused__native_batch_norm_legit_no_training_add_leaky_relu_27 --------------------------
	.section	.nv.info.triton_poi_fused__native_batch_norm_legit_no_training_add_leaky_relu_27,"",@"SHT_CUDA_INFO"
	.sectionflags	@""
	.align	4


	//----- nvinfo : EIATTR_CUDA_API_VERSION
	.align		4
        /*0000*/ 	.byte	0x04, 0x37
        /*0002*/ 	.short	(.L_11 - .L_10)
.L_10:
        /*0004*/ 	.word	0x0000007c


	//----- nvinfo : EIATTR_KPARAM_INFO
	.align		4
.L_11:
        /*0008*/ 	.byte	0x04, 0x17
        /*000a*/ 	.short	(.L_13 - .L_12)
.L_12:
        /*000c*/ 	.word	0x00000000
        /*0010*/ 	.short	0x0008
        /*0012*/ 	.short	0x003c
        /*0014*/ 	.byte	0x00, 0xf0, 0x11, 0x00


	//----- nvinfo : EIATTR_KPARAM_INFO
	.align		4
.L_13:
        /*0018*/ 	.byte	0x04, 0x17
        /*001a*/ 	.short	(.L_15 - .L_14)
.L_14:
        /*001c*/ 	.word	0x00000000
        /*0020*/ 	.short	0x0007
        /*0022*/ 	.short	0x0038
        /*0024*/ 	.byte	0x00, 0xf0, 0x11, 0x00


	//----- nvinfo : EIATTR_KPARAM_INFO
	.align		4
.L_15:
        /*0028*/ 	.byte	0x04, 0x17
        /*002a*/ 	.short	(.L_17 - .L_16)
.L_16:
        /*002c*/ 	.word	0x00000000
        /*0030*/ 	.short	0x0006
        /*0032*/ 	.short	0x0030
        /*0034*/ 	.byte	0x00, 0xf4, 0x21, 0x00


	//----- nvinfo : EIATTR_KPARAM_INFO
	.align		4
.L_17:
        /*0038*/ 	.byte	0x04, 0x17
        /*003a*/ 	.short	(.L_19 - .L_18)
.L_18:
        /*003c*/ 	.word	0x00000000
        /*0040*/ 	.short	0x0005
        /*0042*/ 	.short	0x0028
        /*0044*/ 	.byte	0x00, 0xf4, 0x21, 0x00


	//----- nvinfo : EIATTR_KPARAM_INFO
	.align		4
.L_19:
        /*0048*/ 	.byte	0x04, 0x17
        /*004a*/ 	.short	(.L_21 - .L_20)
.L_20:
        /*004c*/ 	.word	0x00000000
        /*0050*/ 	.short	0x0004
        /*0052*/ 	.short	0x0020
        /*0054*/ 	.byte	0x00, 0xf4, 0x21, 0x00


	//----- nvinfo : EIATTR_KPARAM_INFO
	.align		4
.L_21:
        /*0058*/ 	.byte	0x04, 0x17
        /*005a*/ 	.short	(.L_23 - .L_22)
.L_22:
        /*005c*/ 	.word	0x00000000
        /*0060*/ 	.short	0x0003
        /*0062*/ 	.short	0x0018
        /*0064*/ 	.byte	0x00, 0xf4, 0x21, 0x00


	//----- nvinfo : EIATTR_KPARAM_INFO
	.align		4
.L_23:
        /*0068*/ 	.byte	0x04, 0x17
        /*006a*/ 	.short	(.L_25 - .L_24)
.L_24:
        /*006c*/ 	.word	0x00000000
        /*0070*/ 	.short	0x0002
        /*0072*/ 	.short	0x0010
        /*0074*/ 	.byte	0x00, 0xf4, 0x21, 0x00


	//----- nvinfo : EIATTR_KPARAM_INFO
	.align		4
.L_25:
        /*0078*/ 	.byte	0x04, 0x17
        /*007a*/ 	.short	(.L_27 - .L_26)
.L_26:
        /*007c*/ 	.word	0x00000000
        /*0080*/ 	.short	0x0001
        /*0082*/ 	.short	0x0008
        /*0084*/ 	.byte	0x00, 0xf4, 0x21, 0x00


	//----- nvinfo : EIATTR_KPARAM_INFO
	.align		4
.L_27:
        /*0088*/ 	.byte	0x04, 0x17
        /*008a*/ 	.short	(.L_29 - .L_28)
.L_28:
        /*008c*/ 	.word	0x00000000
        /*0090*/ 	.short	0x0000
        /*0092*/ 	.short	0x0000
        /*0094*/ 	.byte	0x00, 0xf4, 0x21, 0x00


	//----- nvinfo : EIATTR_SPARSE_MMA_MASK
	.align		4
.L_29:
        /*0098*/ 	.byte	0x03, 0x50
        /*009a*/ 	.short	0x0000


	//----- nvinfo : EIATTR_MAXREG_COUNT
	.align		4
        /*009c*/ 	.byte	0x03, 0x1b
        /*009e*/ 	.short	0x00ff


	//----- nvinfo : EIATTR_EXIT_INSTR_OFFSETS
	.align		4
        /*00a0*/ 	.byte	0x04, 0x1c
        /*00a2*/ 	.short	(.L_31 - .L_30)


	//   ....[0]....
.L_30:
        /*00a4*/ 	.word	0x000005c0


	//   ....[1]....
        /*00a8*/ 	.word	0x00000610


	//----- nvinfo : EIATTR_REQNTID
	.align		4
.L_31:
        /*00ac*/ 	.byte	0x04, 0x10
        /*00ae*/ 	.short	(.L_33 - .L_32)
.L_32:
        /*00b0*/ 	.word	0x00000080
        /*00b4*/ 	.word	0x00000001
        /*00b8*/ 	.word	0x00000001


	//----- nvinfo : EIATTR_CBANK_PARAM_SIZE
	.align		4
.L_33:
        /*00bc*/ 	.byte	0x03, 0x19
        /*00be*/ 	.short	0x0040


	//----- nvinfo : EIATTR_PARAM_CBANK
	.align		4
        /*00c0*/ 	.byte	0x04, 0x0a
        /*00c2*/ 	.short	(.L_35 - .L_34)
	.align		4
.L_34:
        /*00c4*/ 	.word	index@(.nv.constant0.triton_poi_fused__native_batch_norm_legit_no_training_add_leaky_relu_27)
        /*00c8*/ 	.short	0x0210
        /*00ca*/ 	.short	0x0040


	//----- nvinfo : EIATTR_SW_WAR
	.align		4
.L_35:
        /*00cc*/ 	.byte	0x04, 0x36
        /*00ce*/ 	.short	(.L_37 - .L_36)
.L_36:
        /*00d0*/ 	.word	0x00000008
.L_37:


//--------------------- .nv.callgraph             --------------------------
	.section	.nv.callgraph,"",@"SHT_CUDA_CALLGRAPH"
	.align	4
	.sectionentsize	8
	.align		4
        /*0000*/ 	.word	0x00000000
	.align		4
        /*0004*/ 	.word	0xffffffff
	.align		4
        /*0008*/ 	.word	0x00000000
	.align		4
        /*000c*/ 	.word	0xfffffffe
	.align		4
        /*0010*/ 	.word	0x00000000
	.align		4
        /*0014*/ 	.word	0xfffffffd
	.align		4
        /*0018*/ 	.word	0x00000000
	.align		4
        /*001c*/ 	.word	0xfffffffc


//--------------------- .nv.constant4             --------------------------
	.section	.nv.constant4,"a",@progbits
	.align	8
	.align		8
.nv.constant4:
        /*0000*/ 	.dword	_$_str
	.align		8
        /*0008*/ 	.dword	_$_str_$_2


//--------------------- .text.triton_poi_fused__native_batch_norm_legit_no_training_add_leaky_relu_27 --------------------------
	.section	.text.triton_poi_fused__native_batch_norm_legit_no_training_add_leaky_relu_27,"ax",@progbits
	.sectionflags	@"SHF_BARRIERS=1"
	.align	128
        .global         triton_poi_fused__native_batch_norm_legit_no_training_add_leaky_relu_27
        .type           triton_poi_fused__native_batch_norm_legit_no_training_add_leaky_relu_27,@function
        .size           triton_poi_fused__native_batch_norm_legit_no_training_add_leaky_relu_27,(.L_x_1 - triton_poi_fused__native_batch_norm_legit_no_training_add_leaky_relu_27)
        .other          triton_poi_fused__native_batch_norm_legit_no_training_add_leaky_relu_27,@"STO_CUDA_ENTRY STV_DEFAULT"
triton_poi_fused__native_batch_norm_legit_no_training_add_leaky_relu_27:
.text.triton_poi_fused__native_batch_norm_legit_no_training_add_leaky_relu_27:
[----:B------:R-:W0:Y:S01]  /*0000*/  LDC R1, c[0x0][0x28] ;  /* 0x00000a00ff017b82 */ /* 0x000e220000000800 */
[----:B------:R-:W1:Y:S07]  /*0010*/  S2R R16, SR_TID.X ;  /* 0x0000000000107919 */ /* 0x000e6e0000002100 */
[----:B------:R-:W2:Y:S01]  /*0020*/  LDC.64 R2, c[0x0][0x220] ;  /* 0x00008800ff027b82 */ /* 0x000ea20000000a00 */
[----:B------:R-:W-:Y:S01]  /*0030*/  CS2R R6, SRZ ;  /* 0x0000000000067805 */ /* 0x000fe2000001ff00 */
[----:B------:R-:W-:Y:S01]  /*0040*/  ULDC.64 UR6, c[0x0][0x208] ;  /* 0x0000820000067ab9 */ /* 0x000fe20000000a00 */
[----:B------:R-:W3:Y:S01]  /*0050*/  S2R R15, SR_CTAID.X ;  /* 0x00000000000f7919 */ /* 0x000ee20000002500 */
[----:B------:R-:W4:Y:S04]  /*0060*/  S2R R14, SR_CTAID.Y ;  /* 0x00000000000e7919 */ /* 0x000f280000002600 */
[----:B------:R-:W5:Y:S08]  /*0070*/  LDC.64 R10, c[0x0][0x210] ;  /* 0x00008400ff0a7b82 */ /* 0x000f700000000a00 */
[----:B------:R-:W5:Y:S08]  /*0080*/  LDC.64 R8, c[0x0][0x218] ;  /* 0x00008600ff087b82 */ /* 0x000f700000000a00 */
[----:B------:R-:W5:Y:S01]  /*0090*/  LDC.64 R12, c[0x0][0x228] ;  /* 0x00008a00ff0c7b82 */ /* 0x000f620000000a00 */
[----:B-1----:R-:W-:-:S07]  /*00a0*/  IMAD.SHL.U32 R0, R16, 0x2, RZ ;  /* 0x0000000210007824 */ /* 0x002fce00078e00ff */
[----:B------:R-:W1:Y:S01]  /*00b0*/  LDC.64 R18, c[0x0][0x230] ;  /* 0x00008c00ff127b82 */ /* 0x000e620000000a00 */
[----:B------:R-:W-:-:S04]  /*00c0*/  LOP3.LUT R0, R0, 0xfe, RZ, 0xc0, !PT ;  /* 0x000000fe00007812 */ /* 0x000fc800078ec0ff */
[----:B---3--:R-:W-:Y:S02]  /*00d0*/  PRMT R21, R0, 0x6540, R15 ;  /* 0x0000654000157816 */ /* 0x008fe4000000000f */
[----:B------:R-:W-:Y:S01]  /*00e0*/  CS2R R4, SRZ ;  /* 0x0000000000047805 */ /* 0x000fe2000001ff00 */
[----:B------:R-:W3:Y:S01]  /*00f0*/  LDC.64 R26, c[0x0][0x238] ;  /* 0x00008e00ff1a7b82 */ /* 0x000ee20000000a00 */
[C---:B------:R-:W-:Y:S01]  /*0100*/  ISETP.GE.AND P2, PT, R21.reuse, 0x400, PT ;  /* 0x000004001500780c */ /* 0x040fe20003f46270 */
[----:B--2---:R-:W-:-:S12]  /*0110*/  IMAD.WIDE R2, R21, 0x4, R2 ;  /* 0x0000000415027825 */ /* 0x004fd800078e0202 */
[----:B------:R2:W3:Y:S01]  /*0120*/  @!P2 LDG.E.EL.64 R6, desc[UR6][R2.64] ;  /* 0x000000060206a981 */ /* 0x0004e2000c2e1b00 */
[C---:B----4-:R-:W-:Y:S01]  /*0130*/  ISETP.GE.AND P0, PT, R14.reuse, 0x10, PT ;  /* 0x000000100e00780c */ /* 0x050fe20003f06270 */
[----:B------:R-:W-:Y:S02]  /*0140*/  IMAD R17, R14, 0x400, R21 ;  /* 0x000004000e117824 */ /* 0x000fe400078e0215 */
[C---:B0----5:R-:W-:Y:S01]  /*0150*/  IMAD.WIDE R8, R21.reuse, 0x4, R8 ;  /* 0x0000000415087825 */ /* 0x061fe200078e0208 */
[----:B------:R-:W-:-:S03]  /*0160*/  ISETP.LT.AND P1, PT, R21, 0x400, !P0 ;  /* 0x000004001500780c */ /* 0x000fc60004721270 */
[----:B------:R-:W-:Y:S01]  /*0170*/  IMAD.WIDE R10, R17, 0x4, R10 ;  /* 0x00000004110a7825 */ /* 0x000fe200078e020a */
[----:B--2---:R-:W-:Y:S02]  /*0180*/  CS2R R2, SRZ ;  /* 0x0000000000027805 */ /* 0x004fe4000001ff00 */
[----:B------:R-:W-:Y:S01]  /*0190*/  CS2R R22, SRZ ;  /* 0x0000000000167805 */ /* 0x000fe2000001ff00 */
[----:B------:R-:W-:-:S03]  /*01a0*/  IMAD.WIDE R12, R21, 0x4, R12 ;  /* 0x00000004150c7825 */ /* 0x000fc600078e020c */
[----:B------:R0:W2:Y:S01]  /*01b0*/  @!P2 LDG.E.EL.64 R2, desc[UR6][R8.64] ;  /* 0x000000060802a981 */ /* 0x0000a2000c2e1b00 */
[----:B-1----:R-:W-:Y:S01]  /*01c0*/  IMAD.WIDE R18, R21, 0x4, R18 ;  /* 0x0000000415127825 */ /* 0x002fe200078e0212 */
[----:B------:R-:W-:Y:S02]  /*01d0*/  CS2R R20, SRZ ;  /* 0x0000000000147805 */ /* 0x000fe4000001ff00 */
[----:B------:R-:W2:Y:S04]  /*01e0*/  @P1 LDG.E.EL.64 R4, desc[UR6][R10.64] ;  /* 0x000000060a041981 */ /* 0x000ea8000c2e1b00 */
[----:B------:R-:W4:Y:S04]  /*01f0*/  @!P2 LDG.E.EL.64 R20, desc[UR6][R12.64] ;  /* 0x000000060c14a981 */ /* 0x000f28000c2e1b00 */
[----:B------:R-:W4:Y:S01]  /*0200*/  @!P2 LDG.E.EL.64 R22, desc[UR6][R18.64] ;  /* 0x000000061216a981 */ /* 0x000f22000c2e1b00 */
[----:B------:R-:W-:Y:S01]  /*0210*/  CS2R R24, SRZ ;  /* 0x0000000000187805 */ /* 0x000fe2000001ff00 */
[----:B---3--:R-:W-:-:S05]  /*0220*/  IMAD.WIDE R26, R17, 0x4, R26 ;  /* 0x00000004111a7825 */ /* 0x008fca00078e021a */
[----:B------:R-:W3:Y:S01]  /*0230*/  @P1 LDG.E.EL.64 R24, desc[UR6][R26.64] ;  /* 0x000000061a181981 */ /* 0x000ee2000c2e1b00 */
[----:B------:R-:W1:Y:S01]  /*0240*/  S2UR UR5, SR_CgaCtaId ;  /* 0x00000000000579c3 */ /* 0x000e620000008800 */
[----:B------:R-:W-:Y:S02]  /*0250*/  UMOV UR4, 0x400 ;  /* 0x0000040000047882 */ /* 0x000fe40000000000 */
[----:B-1----:R-:W-:Y:S01]  /*0260*/  UPRMT UR4, UR5, 0x654, UR4 ;  /* 0x0000065405047896 */ /* 0x002fe20008000004 */
[----:B------:R-:W-:-:S04]  /*0270*/  LOP3.LUT R16, R16, 0x7f, RZ, 0xc0, !PT ;  /* 0x0000007f10107812 */ /* 0x000fc800078ec0ff */
[----:B------:R-:W-:Y:S01]  /*0280*/  PRMT R15, R16, 0x6540, R15 ;  /* 0x00006540100f7816 */ /* 0x000fe2000000000f */
[----:B------:R-:W-:Y:S01]  /*0290*/  FADD R6, R6, 9.9999997473787516356e-06 ;  /* 0x3727c5ac06067421 */ /* 0x000fe20000000000 */
[----:B------:R-:W-:-:S03]  /*02a0*/  FADD R7, R7, 9.9999997473787516356e-06 ;  /* 0x3727c5ac07077421 */ /* 0x000fc60000000000 */
[----:B0-----:R-:W0:Y:S08]  /*02b0*/  MUFU.SQRT R8, R6 ;  /* 0x0000000600087308 */ /* 0x001e300000002000 */
[----:B------:R-:W1:Y:S01]  /*02c0*/  MUFU.SQRT R9, R7 ;  /* 0x0000000700097308 */ /* 0x000e620000002000 */
[C---:B0-----:R-:W-:Y:S02]  /*02d0*/  FSETP.GT.AND P1, PT, R8.reuse, 8.50705917302346158658e+37, PT ;  /* 0x7e8000000800780b */ /* 0x041fe40003f24000 */
[----:B------:R-:W-:-:S02]  /*02e0*/  FSETP.GEU.AND P3, PT, R8, 1.175494350822287508e-38, PT ;  /* 0x008000000800780b */ /* 0x000fc40003f6e000 */
[C---:B-1----:R-:W-:Y:S02]  /*02f0*/  FSETP.GT.AND P2, PT, R9.reuse, 8.50705917302346158658e+37, PT ;  /* 0x7e8000000900780b */ /* 0x042fe40003f44000 */
[----:B------:R-:W-:-:S07]  /*0300*/  FSETP.GEU.AND P4, PT, R9, 1.175494350822287508e-38, PT ;  /* 0x008000000900780b */ /* 0x000fce0003f8e000 */
[----:B------:R-:W-:Y:S01]  /*0310*/  @P1 FMUL R8, R8, 0.25 ;  /* 0x3e80000008081820 */ /* 0x000fe20000400000 */
[----:B------:R-:W-:-:S03]  /*0320*/  HFMA2.MMA R6, -RZ, RZ, 1.625, 0 ;  /* 0x3e800000ff067435 */ /* 0x000fc600000001ff */
[----:B------:R-:W-:Y:S01]  /*0330*/  @!P3 FMUL R8, R8, 16777216 ;  /* 0x4b8000000808b820 */ /* 0x000fe20000400000 */
[----:B------:R-:W-:-:S04]  /*0340*/  @P2 FMUL R9, R9, 0.25 ;  /* 0x3e80000009092820 */ /* 0x000fc80000400000 */
[----:B------:R-:W-:Y:S01]  /*0350*/  @!P4 FMUL R9, R9, 16777216 ;  /* 0x4b8000000909c820 */ /* 0x000fe20000400000 */
[----:B------:R-:W0:Y:S01]  /*0360*/  MUFU.RCP R8, R8 ;  /* 0x0000000800087308 */ /* 0x000e220000001000 */
[----:B------:R-:W-:-:S07]  /*0370*/  FSEL R7, R6, 1, P1 ;  /* 0x3f80000006077808 */ /* 0x000fce0000800000 */
[----:B------:R-:W1:Y:S01]  /*0380*/  MUFU.RCP R9, R9 ;  /* 0x0000000900097308 */ /* 0x000e620000001000 */
[----:B------:R-:W-:Y:S01]  /*0390*/  FSEL R6, R6, 1, P2 ;  /* 0x3f80000006067808 */ /* 0x000fe20001000000 */
[----:B------:R-:W-:-:S04]  /*03a0*/  @!P3 FMUL R7, R7, 16777216 ;  /* 0x4b8000000707b820 */ /* 0x000fc80000400000 */
[----:B------:R-:W-:Y:S01]  /*03b0*/  @!P4 FMUL R6, R6, 16777216 ;  /* 0x4b8000000606c820 */ /* 0x000fe20000400000 */
[----:B--2---:R-:W-:Y:S01]  /*03c0*/  FADD R2, -R2, R4 ;  /* 0x0000000402027221 */ /* 0x004fe20000000100 */
[----:B0-----:R-:W-:Y:S01]  /*03d0*/  FMUL R7, R8, R7 ;  /* 0x0000000708077220 */ /* 0x001fe20000400000 */
[----:B------:R-:W-:Y:S01]  /*03e0*/  FADD R3, -R3, R5 ;  /* 0x0000000503037221 */ /* 0x000fe20000000100 */
[----:B-1----:R-:W-:Y:S02]  /*03f0*/  FMUL R6, R9, R6 ;  /* 0x0000000609067220 */ /* 0x002fe40000400000 */
[----:B------:R-:W-:Y:S02]  /*0400*/  FMUL R7, R2, R7 ;  /* 0x0000000702077220 */ /* 0x000fe40000400000 */
[----:B------:R-:W-:Y:S02]  /*0410*/  FMUL R6, R3, R6 ;  /* 0x0000000603067220 */ /* 0x000fe40000400000 */
[----:B----4-:R-:W-:Y:S01]  /*0420*/  FFMA R7, R7, R20, R22 ;  /* 0x0000001407077223 */ /* 0x010fe20000000016 */
[----:B------:R-:W-:Y:S01]  /*0430*/  LEA R4, R0, UR4, 0x2 ;  /* 0x0000000400047c11 */ /* 0x000fe2000f8e10ff */
[----:B------:R-:W0:Y:S01]  /*0440*/  LDC.64 R2, c[0x0][0x240] ;  /* 0x00009000ff027b82 */ /* 0x000e220000000a00 */
[----:B------:R-:W-:-:S02]  /*0450*/  FFMA R6, R6, R21, R23 ;  /* 0x0000001506067223 */ /* 0x000fc40000000017 */
[----:B------:R-:W-:-:S03]  /*0460*/  FSETP.GT.AND P1, PT, R7, RZ, PT ;  /* 0x000000ff0700720b */ /* 0x000fc60003f24000 */
[----:B------:R-:W-:-:S10]  /*0470*/  FSETP.GT.AND P2, PT, R6, RZ, PT ;  /* 0x000000ff0600720b */ /* 0x000fd40003f44000 */
[----:B------:R-:W-:-:S03]  /*0480*/  @!P1 FMUL R7, R7, 0.10000000149011611938 ;  /* 0x3dcccccd07079820 */ /* 0x000fc60000400000 */
[----:B------:R-:W-:Y:S01]  /*0490*/  @!P2 FMUL R6, R6, 0.10000000149011611938 ;  /* 0x3dcccccd0606a820 */ /* 0x000fe20000400000 */
[----:B---3--:R-:W-:-:S03]  /*04a0*/  FADD R24, R7, R24 ;  /* 0x0000001807187221 */ /* 0x008fc60000000000 */
[----:B------:R-:W-:-:S05]  /*04b0*/  FADD R25, R6, R25 ;  /* 0x0000001906197221 */ /* 0x000fca0000000000 */
[----:B------:R0:W-:Y:S01]  /*04c0*/  STS.64 [R4], R24 ;  /* 0x0000001804007388 */ /* 0x0001e20000000a00 */
[----:B------:R-:W-:Y:S01]  /*04d0*/  LEA R6, R16, UR4, 0x2 ;  /* 0x0000000410067c11 */ /* 0x000fe2000f8e10ff */
[----:B------:R-:W-:Y:S01]  /*04e0*/  BAR.SYNC.DEFER_BLOCKING 0x0 ;  /* 0x0000000000007b1d */ /* 0x000fe20000010000 */
[----:B------:R-:W-:-:S04]  /*04f0*/  SHF.R.S32.HI R5, RZ, 0x1f, R14 ;  /* 0x0000001fff057819 */ /* 0x000fc8000001140e */
[----:B------:R-:W-:-:S05]  /*0500*/  LEA.HI R5, R5, R14, RZ, 0x2 ;  /* 0x0000000e05057211 */ /* 0x000fca00078f10ff */
[C---:B------:R-:W-:Y:S01]  /*0510*/  IMAD.SHL.U32 R0, R5.reuse, 0x400, RZ ;  /* 0x0000040005007824 */ /* 0x040fe200078e00ff */
[----:B------:R-:W1:Y:S01]  /*0520*/  LDS R7, [R6] ;  /* 0x0000000006077984 */ /* 0x000e620000000800 */
[----:B------:R-:W-:-:S03]  /*0530*/  LOP3.LUT R5, R5, 0xfffffffc, RZ, 0xc0, !PT ;  /* 0xfffffffc05057812 */ /* 0x000fc600078ec0ff */
[----:B------:R-:W-:-:S04]  /*0540*/  LOP3.LUT R0, R0, 0xfffff000, RZ, 0xc0, !PT ;  /* 0xfffff00000007812 */ /* 0x000fc800078ec0ff */
[----:B------:R-:W-:Y:S02]  /*0550*/  IADD3 R14, R0, R14, -R5 ;  /* 0x0000000e000e7210 */ /* 0x000fe40007ffe805 */
[C---:B------:R-:W-:Y:S02]  /*0560*/  LOP3.LUT R0, R15.reuse, 0x80, RZ, 0xfc, !PT ;  /* 0x000000800f007812 */ /* 0x040fe400078efcff */
[C---:B------:R-:W-:Y:S02]  /*0570*/  ISETP.LT.AND P1, PT, R15.reuse, 0x400, !P0 ;  /* 0x000004000f00780c */ /* 0x040fe40004721270 */
[----:B------:R-:W-:Y:S02]  /*0580*/  ISETP.LT.AND P0, PT, R0, 0x400, !P0 ;  /* 0x000004000000780c */ /* 0x000fe40004701270 */
[----:B------:R-:W-:-:S05]  /*0590*/  LEA R5, R15, R14, 0x2 ;  /* 0x0000000e0f057211 */ /* 0x000fca00078e10ff */
[----:B0-----:R-:W-:-:S05]  /*05a0*/  IMAD.WIDE R4, R5, 0x4, R2 ;  /* 0x0000000405047825 */ /* 0x001fca00078e0202 */
[----:B-1----:R0:W-:Y:S02]  /*05b0*/  @P1 STG.E desc[UR6][R4.64], R7 ;  /* 0x0000000704001986 */ /* 0x0021e4000c101906 */
[----:B0-----:R-:W-:Y:S05]  /*05c0*/  @!P0 EXIT ;  /* 0x000000000000894d */ /* 0x001fea0003800000 */
[----:B0-----:R-:W0:Y:S01]  /*05d0*/  LDS R7, [R6+0x200] ;  /* 0x0002000006077984 */ /* 0x001e220000000800 */
[----:B------:R-:W-:-:S04]  /*05e0*/  IMAD R5, R0, 0x4, R14 ;  /* 0x0000000400057824 */ /* 0x000fc800078e020e */
[----:B------:R-:W-:-:S05]  /*05f0*/  IMAD.WIDE R2, R5, 0x4, R2 ;  /* 0x0000000405027825 */ /* 0x000fca00078e0202 */
[----:B0-----:R-:W-:Y:S01]  /*0600*/  STG.E desc[UR6][R2.64], R7 ;  /* 0x0000000702007986 */ /* 0x001fe2000c101906 */
[----:B------:R-:W-:Y:S05]  /*0610*/  EXIT ;  /* 0x000000000000794d */ /* 0x000fea0003800000 */
.L_x_0:
[----:B------:R-:W-:-:S00]  /*0620*/  BRA `(.L_x_0) ;  /* 0xfffffffc00fc7947 */ /* 0x000fc0000383ffff */
[----:B------:R-:W-:-:S00]  /*0630*/  NOP ;  /* 0x0000000000007918 */ /* 0x000fc00000000000 */
        /* <DEDUP_REMOVED lines=12> */
.L_x_1:


//--------------------- .nv.global.init           --------------------------
	.section	.nv.global.init,"aw",@progbits
.nv.global.init:
	.type		_$_str,@object
	.size		_$_str,(_$_str_$_2 - _$_str)
_$_str:
        /*0000*/ 	.byte	0x5f, 0x5f, 0x43, 0x55, 0x44, 0x41, 0x5f, 0x46, 0x54, 0x5a, 0x00
	.type		_$_str_$_2,@object
	.size		_$_str_$_2,(.L_1 - _$_str_$_2)
_$_str_$_2:
        /*000b*/ 	.byte	0x5f, 0x5f, 0x43, 0x55, 0x44, 0x41, 0x5f, 0x50, 0x52, 0x45, 0x43, 0x5f, 0x53, 0x51, 0x52, 0x54
        /*001b*/ 	.byte	0x00
.L_1:


//--------------------- .nv.shared.triton_poi_fused__native_batch_norm_legit_no_training_add_leaky_relu_27 --------------------------
	.section	.nv.shared.triton_poi_fused__native_batch_norm_legit_no_training_add_leaky_relu_27,"aw",@nobits
	.sectionflags	@""
	.align	16
	.zero		1024


//--------------------- .nv.constant0.triton_poi_fused__native_batch_norm_legit_no_training_add_leaky_relu_27 --------------------------
	.section	.nv.constant0.triton_poi_fused__native_batch_norm_legit_no_training_add_leaky_relu_27,"a",@progbits
	.sectionflags	@""
	.align	4
.nv.constant0.triton_poi_fused__native_batch_norm_legit_no_training_add_leaky_relu_27:
	.zero		592
